//
// Generated by NVIDIA NVVM Compiler
//
// Compiler Build ID: CL-36424714
// Cuda compilation tools, release 13.0, V13.0.88
// Based on NVVM 20.0.0
//

.version 9.0
.target sm_100
.address_size 64

	// .globl	max_reduce_kernel

.visible .entry max_reduce_kernel(
	.param .u64 .ptr .align 1 max_reduce_kernel_param_0,
	.param .u64 .ptr .align 1 max_reduce_kernel_param_1,
	.param .u64 .ptr .align 1 max_reduce_kernel_param_2,
	.param .u32 max_reduce_kernel_param_3,
	.param .u32 max_reduce_kernel_param_4
)
{
	.reg .pred 	%p<41>;
	.reg .b32 	%r<108>;
	.reg .b32 	%f<83>;
	.reg .b64 	%rd<36>;

	ld.param.u64 	%rd10, [max_reduce_kernel_param_0];
	ld.param.u64 	%rd8, [max_reduce_kernel_param_1];
	ld.param.u64 	%rd9, [max_reduce_kernel_param_2];
	ld.param.u32 	%r33, [max_reduce_kernel_param_3];
	ld.param.u32 	%r32, [max_reduce_kernel_param_4];
	cvta.to.global.u64 	%rd1, %rd10;
	mov.u32 	%r1, %ctaid.x;
	setp.ge.s32 	%p1, %r1, %r33;
	@%p1 bra 	$L__BB0_16;
	setp.lt.s32 	%p2, %r32, 1;
	mov.b32 	%r107, 0;
	mov.f32 	%f82, 0fFF800000;
	@%p2 bra 	$L__BB0_14;
	mul.lo.s32 	%r2, %r32, %r1;
	and.b32  	%r3, %r32, 15;
	setp.lt.u32 	%p3, %r32, 16;
	mov.f32 	%f82, 0fFF800000;
	mov.b32 	%r99, 0;
	mov.u32 	%r107, %r99;
	@%p3 bra 	$L__BB0_5;
	and.b32  	%r99, %r32, 2147483632;
	mul.wide.u32 	%rd11, %r2, 4;
	add.s64 	%rd12, %rd11, %rd1;
	add.s64 	%rd34, %rd12, 32;
	mov.f32 	%f82, 0fFF800000;
	mov.b32 	%r93, 0;
	mov.u32 	%r107, %r93;
$L__BB0_4:
	.pragma "nounroll";
	ld.global.f32 	%f18, [%rd34+-32];
	setp.gt.f32 	%p4, %f18, %f82;
	selp.f32 	%f19, %f18, %f82, %p4;
	selp.b32 	%r38, %r93, %r107, %p4;
	ld.global.f32 	%f20, [%rd34+-28];
	setp.gt.f32 	%p5, %f20, %f19;
	selp.f32 	%f21, %f20, %f19, %p5;
	add.s32 	%r39, %r93, 1;
	selp.b32 	%r40, %r39, %r38, %p5;
	ld.global.f32 	%f22, [%rd34+-24];
	setp.gt.f32 	%p6, %f22, %f21;
	selp.f32 	%f23, %f22, %f21, %p6;
	add.s32 	%r41, %r93, 2;
	selp.b32 	%r42, %r41, %r40, %p6;
	ld.global.f32 	%f24, [%rd34+-20];
	setp.gt.f32 	%p7, %f24, %f23;
	selp.f32 	%f25, %f24, %f23, %p7;
	add.s32 	%r43, %r93, 3;
	selp.b32 	%r44, %r43, %r42, %p7;
	ld.global.f32 	%f26, [%rd34+-16];
	setp.gt.f32 	%p8, %f26, %f25;
	selp.f32 	%f27, %f26, %f25, %p8;
	add.s32 	%r45, %r93, 4;
	selp.b32 	%r46, %r45, %r44, %p8;
	ld.global.f32 	%f28, [%rd34+-12];
	setp.gt.f32 	%p9, %f28, %f27;
	selp.f32 	%f29, %f28, %f27, %p9;
	add.s32 	%r47, %r93, 5;
	selp.b32 	%r48, %r47, %r46, %p9;
	ld.global.f32 	%f30, [%rd34+-8];
	setp.gt.f32 	%p10, %f30, %f29;
	selp.f32 	%f31, %f30, %f29, %p10;
	add.s32 	%r49, %r93, 6;
	selp.b32 	%r50, %r49, %r48, %p10;
	ld.global.f32 	%f32, [%rd34+-4];
	setp.gt.f32 	%p11, %f32, %f31;
	selp.f32 	%f33, %f32, %f31, %p11;
	add.s32 	%r51, %r93, 7;
	selp.b32 	%r52, %r51, %r50, %p11;
	ld.global.f32 	%f34, [%rd34];
	setp.gt.f32 	%p12, %f34, %f33;
	selp.f32 	%f35, %f34, %f33, %p12;
	add.s32 	%r53, %r93, 8;
	selp.b32 	%r54, %r53, %r52, %p12;
	ld.global.f32 	%f36, [%rd34+4];
	setp.gt.f32 	%p13, %f36, %f35;
	selp.f32 	%f37, %f36, %f35, %p13;
	add.s32 	%r55, %r93, 9;
	selp.b32 	%r56, %r55, %r54, %p13;
	ld.global.f32 	%f38, [%rd34+8];
	setp.gt.f32 	%p14, %f38, %f37;
	selp.f32 	%f39, %f38, %f37, %p14;
	add.s32 	%r57, %r93, 10;
	selp.b32 	%r58, %r57, %r56, %p14;
	ld.global.f32 	%f40, [%rd34+12];
	setp.gt.f32 	%p15, %f40, %f39;
	selp.f32 	%f41, %f40, %f39, %p15;
	add.s32 	%r59, %r93, 11;
	selp.b32 	%r60, %r59, %r58, %p15;
	ld.global.f32 	%f42, [%rd34+16];
	setp.gt.f32 	%p16, %f42, %f41;
	selp.f32 	%f43, %f42, %f41, %p16;
	add.s32 	%r61, %r93, 12;
	selp.b32 	%r62, %r61, %r60, %p16;
	ld.global.f32 	%f44, [%rd34+20];
	setp.gt.f32 	%p17, %f44, %f43;
	selp.f32 	%f45, %f44, %f43, %p17;
	add.s32 	%r63, %r93, 13;
	selp.b32 	%r64, %r63, %r62, %p17;
	ld.global.f32 	%f46, [%rd34+24];
	setp.gt.f32 	%p18, %f46, %f45;
	selp.f32 	%f47, %f46, %f45, %p18;
	add.s32 	%r65, %r93, 14;
	selp.b32 	%r66, %r65, %r64, %p18;
	ld.global.f32 	%f48, [%rd34+28];
	setp.gt.f32 	%p19, %f48, %f47;
	selp.f32 	%f82, %f48, %f47, %p19;
	add.s32 	%r67, %r93, 15;
	selp.b32 	%r107, %r67, %r66, %p19;
	add.s64 	%rd34, %rd34, 64;
	add.s32 	%r93, %r93, 16;
	setp.ne.s32 	%p20, %r93, %r99;
	@%p20 bra 	$L__BB0_4;
$L__BB0_5:
	setp.eq.s32 	%p21, %r3, 0;
	@%p21 bra 	$L__BB0_14;
	and.b32  	%r12, %r32, 7;
	setp.lt.u32 	%p22, %r3, 8;
	@%p22 bra 	$L__BB0_8;
	add.s32 	%r69, %r99, %r2;
	mul.wide.u32 	%rd13, %r69, 4;
	add.s64 	%rd14, %rd1, %rd13;
	ld.global.f32 	%f50, [%rd14];
	setp.gt.f32 	%p23, %f50, %f82;
	selp.f32 	%f51, %f50, %f82, %p23;
	selp.b32 	%r70, %r99, %r107, %p23;
	add.s32 	%r71, %r99, 1;
	cvt.u64.u32 	%rd15, %r2;
	cvt.u64.u32 	%rd16, %r99;
	add.s64 	%rd17, %rd16, %rd15;
	shl.b64 	%rd18, %rd17, 2;
	add.s64 	%rd19, %rd1, %rd18;
	ld.global.f32 	%f52, [%rd19+4];
	setp.gt.f32 	%p24, %f52, %f51;
	selp.f32 	%f53, %f52, %f51, %p24;
	selp.b32 	%r72, %r71, %r70, %p24;
	add.s32 	%r73, %r99, 2;
	ld.global.f32 	%f54, [%rd19+8];
	setp.gt.f32 	%p25, %f54, %f53;
	selp.f32 	%f55, %f54, %f53, %p25;
	selp.b32 	%r74, %r73, %r72, %p25;
	add.s32 	%r75, %r99, 3;
	ld.global.f32 	%f56, [%rd19+12];
	setp.gt.f32 	%p26, %f56, %f55;
	selp.f32 	%f57, %f56, %f55, %p26;
	selp.b32 	%r76, %r75, %r74, %p26;
	add.s32 	%r77, %r99, 4;
	ld.global.f32 	%f58, [%rd19+16];
	setp.gt.f32 	%p27, %f58, %f57;
	selp.f32 	%f59, %f58, %f57, %p27;
	selp.b32 	%r78, %r77, %r76, %p27;
	add.s32 	%r79, %r99, 5;
	ld.global.f32 	%f60, [%rd19+20];
	setp.gt.f32 	%p28, %f60, %f59;
	selp.f32 	%f61, %f60, %f59, %p28;
	selp.b32 	%r80, %r79, %r78, %p28;
	add.s32 	%r81, %r99, 6;
	ld.global.f32 	%f62, [%rd19+24];
	setp.gt.f32 	%p29, %f62, %f61;
	selp.f32 	%f63, %f62, %f61, %p29;
	selp.b32 	%r82, %r81, %r80, %p29;
	add.s32 	%r83, %r99, 7;
	ld.global.f32 	%f64, [%rd19+28];
	setp.gt.f32 	%p30, %f64, %f63;
	selp.f32 	%f82, %f64, %f63, %p30;
	selp.b32 	%r107, %r83, %r82, %p30;
	add.s32 	%r99, %r99, 8;
$L__BB0_8:
	setp.eq.s32 	%p31, %r12, 0;
	@%p31 bra 	$L__BB0_14;
	and.b32  	%r18, %r32, 3;
	setp.lt.u32 	%p32, %r12, 4;
	@%p32 bra 	$L__BB0_11;
	add.s32 	%r85, %r99, %r2;
	mul.wide.u32 	%rd20, %r85, 4;
	add.s64 	%rd21, %rd1, %rd20;
	ld.global.f32 	%f66, [%rd21];
	setp.gt.f32 	%p33, %f66, %f82;
	selp.f32 	%f67, %f66, %f82, %p33;
	selp.b32 	%r86, %r99, %r107, %p33;
	add.s32 	%r87, %r99, 1;
	cvt.u64.u32 	%rd22, %r2;
	cvt.u64.u32 	%rd23, %r99;
	add.s64 	%rd24, %rd23, %rd22;
	shl.b64 	%rd25, %rd24, 2;
	add.s64 	%rd26, %rd1, %rd25;
	ld.global.f32 	%f68, [%rd26+4];
	setp.gt.f32 	%p34, %f68, %f67;
	selp.f32 	%f69, %f68, %f67, %p34;
	selp.b32 	%r88, %r87, %r86, %p34;
	add.s32 	%r89, %r99, 2;
	ld.global.f32 	%f70, [%rd26+8];
	setp.gt.f32 	%p35, %f70, %f69;
	selp.f32 	%f71, %f70, %f69, %p35;
	selp.b32 	%r90, %r89, %r88, %p35;
	add.s32 	%r91, %r99, 3;
	ld.global.f32 	%f72, [%rd26+12];
	setp.gt.f32 	%p36, %f72, %f71;
	selp.f32 	%f82, %f72, %f71, %p36;
	selp.b32 	%r107, %r91, %r90, %p36;
	add.s32 	%r99, %r99, 4;
$L__BB0_11:
	setp.eq.s32 	%p37, %r18, 0;
	@%p37 bra 	$L__BB0_14;
	add.s32 	%r92, %r99, %r2;
	mul.wide.u32 	%rd27, %r92, 4;
	add.s64 	%rd35, %rd1, %rd27;
	neg.s32 	%r104, %r18;
$L__BB0_13:
	.pragma "nounroll";
	ld.global.f32 	%f73, [%rd35];
	setp.gt.f32 	%p38, %f73, %f82;
	selp.f32 	%f82, %f73, %f82, %p38;
	selp.b32 	%r107, %r99, %r107, %p38;
	add.s32 	%r99, %r99, 1;
	add.s64 	%rd35, %rd35, 4;
	add.s32 	%r104, %r104, 1;
	setp.ne.s32 	%p39, %r104, 0;
	@%p39 bra 	$L__BB0_13;
$L__BB0_14:
	cvta.to.global.u64 	%rd28, %rd8;
	mul.wide.u32 	%rd29, %r1, 4;
	add.s64 	%rd30, %rd28, %rd29;
	st.global.f32 	[%rd30], %f82;
	setp.eq.s64 	%p40, %rd9, 0;
	@%p40 bra 	$L__BB0_16;
	cvta.to.global.u64 	%rd31, %rd9;
	add.s64 	%rd33, %rd31, %rd29;
	st.global.u32 	[%rd33], %r107;
$L__BB0_16:
	ret;

}


// ===== COMPILED SASS (sm_100) =====

	.target	sm_100

	.elftype	@"ET_EXEC"


//--------------------- .note.nv.tkinfo           --------------------------
	.section	.note.nv.tkinfo,"",@"SHT_NOTE"
	.sectionflags	@"SHF_NOTE_NV_TKINFO"
	.tkinfo
        /*0018*/ 	.word	0x00000002
        /*0030*/ 	.string	""
        /*0030*/ 	.string	"ptxas"
        /*0030*/ 	.string	"Cuda compilation tools, release 13.0, V13.0.88"
        /*0030*/ 	.string	"Build cuda_13.0.r13.0/compiler.36424714_0"
        /*0030*/ 	.string	"-arch sm_100 -m 64 "



//--------------------- .note.nv.cuinfo           --------------------------
	.section	.note.nv.cuinfo,"",@"SHT_NOTE"
	.sectionflags	@"SHF_NOTE_NV_CUINFO"
        /*0018*/ 	.short	0x0002
        /*001a*/ 	.short	0x0064
        /*001c*/ 	.short	0x0082
	.zero		2


//--------------------- .nv.info                  --------------------------
	.section	.nv.info,"",@"SHT_CUDA_INFO"
	.align	4


	//----- nvinfo : EIATTR_REGCOUNT
	.align		4
        /*0000*/ 	.byte	0x04, 0x2f
        /*0002*/ 	.short	(.L_1 - .L_0)
	.align		4
.L_0:
        /*0004*/ 	.word	index@(max_reduce_kernel)
        /*0008*/ 	.word	0x0000001f


	//----- nvinfo : EIATTR_FRAME_SIZE
	.align		4
.L_1:
        /*000c*/ 	.byte	0x04, 0x11
        /*000e*/ 	.short	(.L_3 - .L_2)
	.align		4
.L_2:
        /*0010*/ 	.word	index@(max_reduce_kernel)
        /*0014*/ 	.word	0x00000000


	//----- nvinfo : EIATTR_MIN_STACK_SIZE
	.align		4
.L_3:
        /*0018*/ 	.byte	0x04, 0x12
        /*001a*/ 	.short	(.L_5 - .L_4)
	.align		4
.L_4:
        /*001c*/ 	.word	index@(max_reduce_kernel)
        /*0020*/ 	.word	0x00000000
.L_5:


//--------------------- .nv.compat                --------------------------
	.section	.nv.compat,"",@"SHT_CUDA_COMPAT_INFO"
	.align	4
        /*0000*/ 	.byte	0x02, 0x09, 0x00, 0x00, 0x02, 0x02, 0x01, 0x00, 0x02, 0x05, 0x05, 0x00, 0x03, 0x07, 0x01, 0x01
        /*0010*/ 	.byte	0x02, 0x03, 0x00, 0x00, 0x02, 0x06, 0x01, 0x00, 0x04, 0x0b, 0x08, 0x00, 0x09, 0x00, 0x00, 0x00
        /*0020*/ 	.byte	0x00, 0x00, 0x00, 0x00


//--------------------- .nv.info.max_reduce_kernel --------------------------
	.section	.nv.info.max_reduce_kernel,"",@"SHT_CUDA_INFO"
	.sectionflags	@""
	.align	4


	//----- nvinfo : EIATTR_CUDA_API_VERSION
	.align		4
        /*0000*/ 	.byte	0x04, 0x37
        /*0002*/ 	.short	(.L_7 - .L_6)
.L_6:
        /*0004*/ 	.word	0x00000082


	//----- nvinfo : EIATTR_KPARAM_INFO
	.align		4
.L_7:
        /*0008*/ 	.byte	0x04, 0x17
        /*000a*/ 	.short	(.L_9 - .L_8)
.L_8:
        /*000c*/ 	.word	0x00000000
        /*0010*/ 	.short	0x0004
        /*0012*/ 	.short	0x001c
        /*0014*/ 	.byte	0x00, 0xf0, 0x11, 0x00


	//----- nvinfo : EIATTR_KPARAM_INFO
	.align		4
.L_9:
        /*0018*/ 	.byte	0x04, 0x17
        /*001a*/ 	.short	(.L_11 - .L_10)
.L_10:
        /*001c*/ 	.word	0x00000000
        /*0020*/ 	.short	0x0003
        /*0022*/ 	.short	0x0018
        /*0024*/ 	.byte	0x00, 0xf0, 0x11, 0x00


	//----- nvinfo : EIATTR_KPARAM_INFO
	.align		4
.L_11:
        /*0028*/ 	.byte	0x04, 0x17
        /*002a*/ 	.short	(.L_13 - .L_12)
.L_12:
        /*002c*/ 	.word	0x00000000
        /*0030*/ 	.short	0x0002
        /*0032*/ 	.short	0x0010
        /*0034*/ 	.byte	0x00, 0xf5, 0x21, 0x00


	//----- nvinfo : EIATTR_KPARAM_INFO
	.align		4
.L_13:
        /*0038*/ 	.byte	0x04, 0x17
        /*003a*/ 	.short	(.L_15 - .L_14)
.L_14:
        /*003c*/ 	.word	0x00000000
        /*0040*/ 	.short	0x0001
        /*0042*/ 	.short	0x0008
        /*0044*/ 	.byte	0x00, 0xf5, 0x21, 0x00


	//----- nvinfo : EIATTR_KPARAM_INFO
	.align		4
.L_15:
        /*0048*/ 	.byte	0x04, 0x17
        /*004a*/ 	.short	(.L_17 - .L_16)
.L_16:
        /*004c*/ 	.word	0x00000000
        /*0050*/ 	.short	0x0000
        /*0052*/ 	.short	0x0000
        /*0054*/ 	.byte	0x00, 0xf5, 0x21, 0x00


	//----- nvinfo : EIATTR_SPARSE_MMA_MASK
	.align		4
.L_17:
        /*0058*/ 	.byte	0x03, 0x50
        /*005a*/ 	.short	0x0000


	//----- nvinfo : EIATTR_MAXREG_COUNT
	.align		4
        /*005c*/ 	.byte	0x03, 0x1b
        /*005e*/ 	.short	0x00ff


	//----- nvinfo : EIATTR_MERCURY_ISA_VERSION
	.align		4
        /*0060*/ 	.byte	0x03, 0x5f
        /*0062*/ 	.short	0x0101


	//----- nvinfo : EIATTR_VRC_CTA_INIT_COUNT
	.align		4
        /*0064*/ 	.byte	0x02, 0x4a
	.zero		1
	.zero		1


	//----- nvinfo : EIATTR_EXIT_INSTR_OFFSETS
	.align		4
        /*0068*/ 	.byte	0x04, 0x1c
        /*006a*/ 	.short	(.L_19 - .L_18)


	//   ....[0]....
.L_18:
        /*006c*/ 	.word	0x00000040


	//   ....[1]....
        /*0070*/ 	.word	0x00000c40


	//   ....[2]....
        /*0074*/ 	.word	0x00000c80


	//----- nvinfo : EIATTR_CBANK_PARAM_SIZE
	.align		4
.L_19:
        /*0078*/ 	.byte	0x03, 0x19
        /*007a*/ 	.short	0x0020


	//----- nvinfo : EIATTR_PARAM_CBANK
	.align		4
        /*007c*/ 	.byte	0x04, 0x0a
        /*007e*/ 	.short	(.L_21 - .L_20)
	.align		4
.L_20:
        /*0080*/ 	.word	index@(.nv.constant0.max_reduce_kernel)
        /*0084*/ 	.short	0x0380
        /*0086*/ 	.short	0x0020


	//----- nvinfo : EIATTR_SW_WAR
	.align		4
.L_21:
        /*0088*/ 	.byte	0x04, 0x36
        /*008a*/ 	.short	(.L_23 - .L_22)
.L_22:
        /*008c*/ 	.word	0x00000008
.L_23:


//--------------------- .nv.callgraph             --------------------------
	.section	.nv.callgraph,"",@"SHT_CUDA_CALLGRAPH"
	.align	4
	.sectionentsize	8
	.align		4
        /*0000*/ 	.word	0x00000000
	.align		4
        /*0004*/ 	.word	0xffffffff
	.align		4
        /*0008*/ 	.word	0x00000000
	.align		4
        /*000c*/ 	.word	0xfffffffe
	.align		4
        /*0010*/ 	.word	0x00000000
	.align		4
        /*0014*/ 	.word	0xfffffffd
	.align		4
        /*0018*/ 	.word	0x00000000
	.align		4
        /*001c*/ 	.word	0xfffffffc


//--------------------- .text.max_reduce_kernel   --------------------------
	.section	.text.max_reduce_kernel,"ax",@progbits
	.align	128
        .global         max_reduce_kernel
        .type           max_reduce_kernel,@function
        .size           max_reduce_kernel,(.L_x_7 - max_reduce_kernel)
        .other          max_reduce_kernel,@"STO_CUDA_ENTRY STV_DEFAULT"
max_reduce_kernel:
.text.max_reduce_kernel:
[----:B------:R-:W-:Y:S01]  /*0000*/  LDC R1, c[0x0][0x37c] ;  /* 0x0000df00ff017b82 */ /* 0x000fe20000000800 */
[----:B------:R-:W0:Y:S01]  /*0010*/  S2R R0, SR_CTAID.X ;  /* 0x0000000000007919 */ /* 0x000e220000002500 */
[----:B------:R-:W0:Y:S02]  /*0020*/  LDCU UR4, c[0x0][0x398] ;  /* 0x00007300ff0477ac */ /* 0x000e240008000800 */
[----:B0-----:R-:W-:-:S13]  /*0030*/  ISETP.GE.AND P0, PT, R0, UR4, PT ;  /* 0x0000000400007c0c */ /* 0x001fda000bf06270 */
[----:B------:R-:W-:Y:S05]  /*0040*/  @P0 EXIT ;  /* 0x000000000000094d */ /* 0x000fea0003800000 */
[----:B------:R-:W0:Y:S01]  /*0050*/  LDCU UR4, c[0x0][0x39c] ;  /* 0x00007380ff0477ac */ /* 0x000e220008000800 */
[----:B------:R-:W-:Y:S02]  /*0060*/  IMAD.MOV.U32 R4, RZ, RZ, RZ ;  /* 0x000000ffff047224 */ /* 0x000fe400078e00ff */
[----:B------:R-:W-:Y:S01]  /*0070*/  IMAD.MOV.U32 R5, RZ, RZ, -0x800000 ;  /* 0xff800000ff057424 */ /* 0x000fe200078e00ff */
[----:B------:R-:W1:Y:S01]  /*0080*/  LDCU.64 UR8, c[0x0][0x358] ;  /* 0x00006b00ff0877ac */ /* 0x000e620008000a00 */
[----:B0-----:R-:W-:-:S09]  /*0090*/  UISETP.GE.AND UP0, UPT, UR4, 0x1, UPT ;  /* 0x000000010400788c */ /* 0x001fd2000bf06270 */
[----:B-1----:R-:W-:Y:S05]  /*00a0*/  BRA.U !UP0, `(.L_x_0) ;  /* 0x0000000908cc7547 */ /* 0x002fea000b800000 */
[----:B------:R-:W-:Y:S02]  /*00b0*/  UISETP.GE.U32.AND UP0, UPT, UR4, 0x10, UPT ;  /* 0x000000100400788c */ /* 0x000fe4000bf06070 */
[----:B------:R-:W-:Y:S01]  /*00c0*/  IMAD R6, R0, UR4, RZ ;  /* 0x0000000400067c24 */ /* 0x000fe2000f8e02ff */
[----:B------:R-:W-:Y:S01]  /*00d0*/  ULOP3.LUT UR5, UR4, 0xf, URZ, 0xc0, !UPT ;  /* 0x0000000f04057892 */ /* 0x000fe2000f8ec0ff */
[----:B------:R-:W-:Y:S02]  /*00e0*/  IMAD.MOV.U32 R5, RZ, RZ, -0x800000 ;  /* 0xff800000ff057424 */ /* 0x000fe400078e00ff */
[----:B------:R-:W-:Y:S01]  /*00f0*/  IMAD.MOV.U32 R7, RZ, RZ, RZ ;  /* 0x000000ffff077224 */ /* 0x000fe200078e00ff */
[----:B------:R-:W-:Y:S01]  /*0100*/  UISETP.NE.AND UP1, UPT, UR5, URZ, UPT ;  /* 0x000000ff0500728c */ /* 0x000fe2000bf25270 */
[----:B------:R-:W-:Y:S01]  /*0110*/  IMAD.MOV.U32 R4, RZ, RZ, RZ ;  /* 0x000000ffff047224 */ /* 0x000fe200078e00ff */
[----:B------:R-:W-:Y:S09]  /*0120*/  BRA.U !UP0, `(.L_x_1) ;  /* 0x0000000508387547 */ /* 0x000ff2000b800000 */
[----:B------:R-:W0:Y:S01]  /*0130*/  LDC.64 R2, c[0x0][0x380] ;  /* 0x0000e000ff027b82 */ /* 0x000e220000000a00 */
[----:B------:R-:W-:Y:S01]  /*0140*/  ULOP3.LUT UR6, UR4, 0x7ffffff0, URZ, 0xc0, !UPT ;  /* 0x7ffffff004067892 */ /* 0x000fe2000f8ec0ff */
[----:B------:R-:W-:Y:S02]  /*0150*/  IMAD.MOV.U32 R5, RZ, RZ, -0x800000 ;  /* 0xff800000ff057424 */ /* 0x000fe400078e00ff */
[----:B------:R-:W-:Y:S02]  /*0160*/  IMAD.MOV.U32 R8, RZ, RZ, RZ ;  /* 0x000000ffff087224 */ /* 0x000fe400078e00ff */
[----:B------:R-:W-:Y:S02]  /*0170*/  IMAD.MOV.U32 R4, RZ, RZ, RZ ;  /* 0x000000ffff047224 */ /* 0x000fe400078e00ff */
[----:B------:R-:W-:Y:S02]  /*0180*/  IMAD.U32 R7, RZ, RZ, UR6 ;  /* 0x00000006ff077e24 */ /* 0x000fe4000f8e00ff */
[----:B0-----:R-:W-:-:S03]  /*0190*/  IMAD.WIDE.U32 R2, R6, 0x4, R2 ;  /* 0x0000000406027825 */ /* 0x001fc600078e0002 */
[----:B------:R-:W-:-:S05]  /*01a0*/  IADD3 R2, P0, PT, R2, 0x20, RZ ;  /* 0x0000002002027810 */ /* 0x000fca0007f1e0ff */
[----:B------:R-:W-:-:S08]  /*01b0*/  IMAD.X R3, RZ, RZ, R3, P0 ;  /* 0x000000ffff037224 */ /* 0x000fd000000e0603 */
.L_x_2:
[----:B------:R-:W2:Y:S04]  /*01c0*/  LDG.E R20, desc[UR8][R2.64+-0x20] ;  /* 0xffffe00802147981 */ /* 0x000ea8000c1e1900 */
[----:B------:R-:W3:Y:S04]  /*01d0*/  LDG.E R22, desc[UR8][R2.64+-0x1c] ;  /* 0xffffe40802167981 */ /* 0x000ee8000c1e1900 */
[----:B------:R-:W4:Y:S04]  /*01e0*/  LDG.E R24, desc[UR8][R2.64+-0x18] ;  /* 0xffffe80802187981 */ /* 0x000f28000c1e1900 */
[----:B------:R-:W5:Y:S04]  /*01f0*/  LDG.E R26, desc[UR8][R2.64+-0x14] ;  /* 0xffffec08021a7981 */ /* 0x000f68000c1e1900 */
        /* <DEDUP_REMOVED lines=11> */
[----:B------:R0:W5:Y:S01]  /*02b0*/  LDG.E R17, desc[UR8][R2.64+0x1c] ;  /* 0x00001c0802117981 */ /* 0x000162000c1e1900 */
[----:B--2---:R-:W-:-:S04]  /*02c0*/  FSETP.GT.AND P3, PT, R20, R5, PT ;  /* 0x000000051400720b */ /* 0x004fc80003f64000 */
[----:B------:R-:W-:Y:S02]  /*02d0*/  FSEL R5, R20, R5, P3 ;  /* 0x0000000514057208 */ /* 0x000fe40001800000 */
[----:B------:R-:W-:Y:S02]  /*02e0*/  SEL R4, R8, R4, P3 ;  /* 0x0000000408047207 */ /* 0x000fe40001800000 */
[----:B---3--:R-:W-:-:S04]  /*02f0*/  FSETP.GT.AND P4, PT, R22, R5, PT ;  /* 0x000000051600720b */ /* 0x008fc80003f84000 */
[----:B------:R-:W-:-:S04]  /*0300*/  FSEL R5, R22, R5, P4 ;  /* 0x0000000516057208 */ /* 0x000fc80002000000 */
[----:B----4-:R-:W-:-:S04]  /*0310*/  FSETP.GT.AND P5, PT, R24, R5, PT ;  /* 0x000000051800720b */ /* 0x010fc80003fa4000 */
[----:B------:R-:W-:Y:S01]  /*0320*/  FSEL R5, R24, R5, P5 ;  /* 0x0000000518057208 */ /* 0x000fe20002800000 */
[----:B------:R-:W-:-:S03]  /*0330*/  @P4 VIADD R4, R8, 0x1 ;  /* 0x0000000108044836 */ /* 0x000fc60000000000 */
[----:B-----5:R-:W-:-:S04]  /*0340*/  FSETP.GT.AND P6, PT, R26, R5, PT ;  /* 0x000000051a00720b */ /* 0x020fc80003fc4000 */
[----:B------:R-:W-:Y:S01]  /*0350*/  FSEL R5, R26, R5, P6 ;  /* 0x000000051a057208 */ /* 0x000fe20003000000 */
[----:B------:R-:W-:-:S03]  /*0360*/  @P5 VIADD R4, R8, 0x2 ;  /* 0x0000000208045836 */ /* 0x000fc60000000000 */
[----:B------:R-:W-:-:S04]  /*0370*/  FSETP.GT.AND P0, PT, R28, R5, PT ;  /* 0x000000051c00720b */ /* 0x000fc80003f04000 */
        /* <DEDUP_REMOVED lines=31> */
[----:B------:R-:W-:Y:S01]  /*0570*/  @P2 VIADD R4, R8, 0xd ;  /* 0x0000000d08042836 */ /* 0x000fe20000000000 */
[----:B0-----:R-:W-:Y:S02]  /*0580*/  IADD3 R2, P2, PT, R2, 0x40, RZ ;  /* 0x0000004002027810 */ /* 0x001fe40007f5e0ff */
[----:B------:R-:W-:-:S03]  /*0590*/  FSETP.GT.AND P0, PT, R17, R16, PT ;  /* 0x000000101100720b */ /* 0x000fc60003f04000 */
[----:B------:R-:W-:Y:S01]  /*05a0*/  IMAD.X R3, RZ, RZ, R3, P2 ;  /* 0x000000ffff037224 */ /* 0x000fe200010e0603 */
[----:B------:R-:W-:Y:S01]  /*05b0*/  FSEL R5, R17, R16, P0 ;  /* 0x0000001011057208 */ /* 0x000fe20000000000 */
[----:B------:R-:W-:-:S08]  /*05c0*/  @P3 VIADD R4, R8, 0xe ;  /* 0x0000000e08043836 */ /* 0x000fd00000000000 */
[C---:B------:R-:W-:Y:S02]  /*05d0*/  @P0 VIADD R4, R8.reuse, 0xf ;  /* 0x0000000f08040836 */ /* 0x040fe40000000000 */
[----:B------:R-:W-:-:S05]  /*05e0*/  VIADD R8, R8, 0x10 ;  /* 0x0000001008087836 */ /* 0x000fca0000000000 */
[----:B------:R-:W-:-:S13]  /*05f0*/  ISETP.NE.AND P1, PT, R8, R7, PT ;  /* 0x000000070800720c */ /* 0x000fda0003f25270 */
[----:B------:R-:W-:Y:S05]  /*0600*/  @P1 BRA `(.L_x_2) ;  /* 0xfffffff800ec1947 */ /* 0x000fea000383ffff */
.L_x_1:
[----:B------:R-:W-:Y:S05]  /*0610*/  BRA.U !UP1, `(.L_x_0) ;  /* 0x0000000509707547 */ /* 0x000fea000b800000 */
[----:B------:R-:W-:Y:S02]  /*0620*/  UISETP.GE.U32.AND UP0, UPT, UR5, 0x8, UPT ;  /* 0x000000080500788c */ /* 0x000fe4000bf06070 */
[----:B------:R-:W-:-:S04]  /*0630*/  ULOP3.LUT UR6, UR4, 0x7, URZ, 0xc0, !UPT ;  /* 0x0000000704067892 */ /* 0x000fc8000f8ec0ff */
[----:B------:R-:W-:-:S03]  /*0640*/  UISETP.NE.AND UP1, UPT, UR6, URZ, UPT ;  /* 0x000000ff0600728c */ /* 0x000fc6000bf25270 */
[----:B------:R-:W-:Y:S08]  /*0650*/  BRA.U !UP0, `(.L_x_3) ;  /* 0x0000000108a47547 */ /* 0x000ff0000b800000 */
[----:B------:R-:W0:Y:S01]  /*0660*/  LDC.64 R8, c[0x0][0x380] ;  /* 0x0000e000ff087b82 */ /* 0x000e220000000a00 */
[C---:B------:R-:W-:Y:S01]  /*0670*/  IMAD.IADD R3, R6.reuse, 0x1, R7 ;  /* 0x0000000106037824 */ /* 0x040fe200078e0207 */
[----:B------:R-:W-:-:S06]  /*0680*/  IADD3 R10, P0, PT, R6, R7, RZ ;  /* 0x00000007060a7210 */ /* 0x000fcc0007f1e0ff */
[----:B------:R-:W1:Y:S01]  /*0690*/  LDC.64 R12, c[0x0][0x380] ;  /* 0x0000e000ff0c7b82 */ /* 0x000e620000000a00 */
[----:B0-----:R-:W-:-:S04]  /*06a0*/  IMAD.WIDE.U32 R8, R3, 0x4, R8 ;  /* 0x0000000403087825 */ /* 0x001fc800078e0008 */
[----:B------:R-:W-:Y:S02]  /*06b0*/  IMAD.X R3, RZ, RZ, RZ, P0 ;  /* 0x000000ffff037224 */ /* 0x000fe400000e06ff */
[----:B------:R-:W2:Y:S01]  /*06c0*/  LDG.E R8, desc[UR8][R8.64] ;  /* 0x0000000808087981 */ /* 0x000ea2000c1e1900 */
[----:B-1----:R-:W-:-:S04]  /*06d0*/  LEA R2, P0, R10, R12, 0x2 ;  /* 0x0000000c0a027211 */ /* 0x002fc800078010ff */
[----:B------:R-:W-:-:S05]  /*06e0*/  LEA.HI.X R3, R10, R13, R3, 0x2, P0 ;  /* 0x0000000d0a037211 */ /* 0x000fca00000f1403 */
[----:B------:R-:W3:Y:S04]  /*06f0*/  LDG.E R10, desc[UR8][R2.64+0x4] ;  /* 0x00000408020a7981 */ /* 0x000ee8000c1e1900 */
[----:B------:R-:W4:Y:S04]  /*0700*/  LDG.E R12, desc[UR8][R2.64+0x8] ;  /* 0x00000808020c7981 */ /* 0x000f28000c1e1900 */
[----:B------:R-:W5:Y:S04]  /*0710*/  LDG.E R14, desc[UR8][R2.64+0xc] ;  /* 0x00000c08020e7981 */ /* 0x000f68000c1e1900 */
[----:B------:R-:W5:Y:S04]  /*0720*/  LDG.E R16, desc[UR8][R2.64+0x10] ;  /* 0x0000100802107981 */ /* 0x000f68000c1e1900 */
[----:B------:R-:W5:Y:S04]  /*0730*/  LDG.E R18, desc[UR8][R2.64+0x14] ;  /* 0x0000140802127981 */ /* 0x000f68000c1e1900 */
[----:B------:R-:W5:Y:S04]  /*0740*/  LDG.E R20, desc[UR8][R2.64+0x18] ;  /* 0x0000180802147981 */ /* 0x000f68000c1e1900 */
[----:B------:R-:W5:Y:S01]  /*0750*/  LDG.E R22, desc[UR8][R2.64+0x1c] ;  /* 0x00001c0802167981 */ /* 0x000f62000c1e1900 */
[----:B--2---:R-:W-:-:S04]  /*0760*/  FSETP.GT.AND P2, PT, R8, R5, PT ;  /* 0x000000050800720b */ /* 0x004fc80003f44000 */
[----:B------:R-:W-:-:S04]  /*0770*/  FSEL R5, R8, R5, P2 ;  /* 0x0000000508057208 */ /* 0x000fc80001000000 */
[----:B---3--:R-:W-:-:S04]  /*0780*/  FSETP.GT.AND P3, PT, R10, R5, PT ;  /* 0x000000050a00720b */ /* 0x008fc80003f64000 */
[----:B------:R-:W-:-:S04]  /*0790*/  FSEL R5, R10, R5, P3 ;  /* 0x000000050a057208 */ /* 0x000fc80001800000 */
[----:B----4-:R-:W-:-:S04]  /*07a0*/  FSETP.GT.AND P4, PT, R12, R5, PT ;  /* 0x000000050c00720b */ /* 0x010fc80003f84000 */
[----:B------:R-:W-:-:S04]  /*07b0*/  FSEL R5, R12, R5, P4 ;  /* 0x000000050c057208 */ /* 0x000fc80002000000 */
[----:B-----5:R-:W-:-:S04]  /*07c0*/  FSETP.GT.AND P5, PT, R14, R5, PT ;  /* 0x000000050e00720b */ /* 0x020fc80003fa4000 */
[----:B------:R-:W-:-:S04]  /*07d0*/  FSEL R5, R14, R5, P5 ;  /* 0x000000050e057208 */ /* 0x000fc80002800000 */
[----:B------:R-:W-:-:S04]  /*07e0*/  FSETP.GT.AND P1, PT, R16, R5, PT ;  /* 0x000000051000720b */ /* 0x000fc80003f24000 */
[----:B------:R-:W-:-:S04]  /*07f0*/  FSEL R5, R16, R5, P1 ;  /* 0x0000000510057208 */ /* 0x000fc80000800000 */
[----:B------:R-:W-:-:S04]  /*0800*/  FSETP.GT.AND P0, PT, R18, R5, PT ;  /* 0x000000051200720b */ /* 0x000fc80003f04000 */
[----:B------:R-:W-:Y:S02]  /*0810*/  FSEL R5, R18, R5, P0 ;  /* 0x0000000512057208 */ /* 0x000fe40000000000 */
[C---:B------:R-:W-:Y:S02]  /*0820*/  SEL R4, R7.reuse, R4, P2 ;  /* 0x0000000407047207 */ /* 0x040fe40001000000 */
[----:B------:R-:W-:Y:S01]  /*0830*/  FSETP.GT.AND P2, PT, R20, R5, PT ;  /* 0x000000051400720b */ /* 0x000fe20003f44000 */
[----:B------:R-:W-:-:S03]  /*0840*/  @P3 VIADD R4, R7, 0x1 ;  /* 0x0000000107043836 */ /* 0x000fc60000000000 */
[----:B------:R-:W-:-:S04]  /*0850*/  FSEL R5, R20, R5, P2 ;  /* 0x0000000514057208 */ /* 0x000fc80001000000 */
[CC--:B------:R-:W-:Y:S01]  /*0860*/  FSETP.GT.AND P3, PT, R22.reuse, R5.reuse, PT ;  /* 0x000000051600720b */ /* 0x0c0fe20003f64000 */
[C---:B------:R-:W-:Y:S02]  /*0870*/  @P4 VIADD R4, R7.reuse, 0x2 ;  /* 0x0000000207044836 */ /* 0x040fe40000000000 */
[C---:B------:R-:W-:Y:S02]  /*0880*/  @P5 VIADD R4, R7.reuse, 0x3 ;  /* 0x0000000307045836 */ /* 0x040fe40000000000 */
[C---:B------:R-:W-:Y:S02]  /*0890*/  @P1 VIADD R4, R7.reuse, 0x4 ;  /* 0x0000000407041836 */ /* 0x040fe40000000000 */
[C---:B------:R-:W-:Y:S02]  /*08a0*/  @P0 VIADD R4, R7.reuse, 0x5 ;  /* 0x0000000507040836 */ /* 0x040fe40000000000 */
[----:B------:R-:W-:Y:S01]  /*08b0*/  @P2 VIADD R4, R7, 0x6 ;  /* 0x0000000607042836 */ /* 0x000fe20000000000 */
[----:B------:R-:W-:-:S03]  /*08c0*/  FSEL R5, R22, R5, P3 ;  /* 0x0000000516057208 */ /* 0x000fc60001800000 */
[C---:B------:R-:W-:Y:S02]  /*08d0*/  @P3 VIADD R4, R7.reuse, 0x7 ;  /* 0x0000000707043836 */ /* 0x040fe40000000000 */
[----:B------:R-:W-:-:S07]  /*08e0*/  VIADD R7, R7, 0x8 ;  /* 0x0000000807077836 */ /* 0x000fce0000000000 */
.L_x_3:
        /* <DEDUP_REMOVED lines=16> */
[----:B------:R-:W5:Y:S01]  /*09f0*/  LDG.E R14, desc[UR8][R8.64+0xc] ;  /* 0x00000c08080e7981 */ /* 0x000f62000c1e1900 */
[----:B--2---:R-:W-:-:S04]  /*0a00*/  FSETP.GT.AND P0, PT, R2, R5, PT ;  /* 0x000000050200720b */ /* 0x004fc80003f04000 */
[----:B------:R-:W-:-:S04]  /*0a10*/  FSEL R5, R2, R5, P0 ;  /* 0x0000000502057208 */ /* 0x000fc80000000000 */
[----:B---3--:R-:W-:-:S04]  /*0a20*/  FSETP.GT.AND P1, PT, R10, R5, PT ;  /* 0x000000050a00720b */ /* 0x008fc80003f24000 */
[----:B------:R-:W-:-:S04]  /*0a30*/  FSEL R5, R10, R5, P1 ;  /* 0x000000050a057208 */ /* 0x000fc80000800000 */
[----:B----4-:R-:W-:-:S04]  /*0a40*/  FSETP.GT.AND P2, PT, R12, R5, PT ;  /* 0x000000050c00720b */ /* 0x010fc80003f44000 */
[----:B------:R-:W-:-:S04]  /*0a50*/  FSEL R5, R12, R5, P2 ;  /* 0x000000050c057208 */ /* 0x000fc80001000000 */
[CC--:B-----5:R-:W-:Y:S02]  /*0a60*/  FSETP.GT.AND P3, PT, R14.reuse, R5.reuse, PT ;  /* 0x000000050e00720b */ /* 0x0e0fe40003f64000 */
[C---:B------:R-:W-:Y:S01]  /*0a70*/  SEL R4, R7.reuse, R4, P0 ;  /* 0x0000000407047207 */ /* 0x040fe20000000000 */
[C---:B------:R-:W-:Y:S02]  /*0a80*/  @P1 VIADD R4, R7.reuse, 0x1 ;  /* 0x0000000107041836 */ /* 0x040fe40000000000 */
[----:B------:R-:W-:Y:S01]  /*0a90*/  @P2 VIADD R4, R7, 0x2 ;  /* 0x0000000207042836 */ /* 0x000fe20000000000 */
[----:B------:R-:W-:-:S07]  /*0aa0*/  FSEL R5, R14, R5, P3 ;  /* 0x000000050e057208 */ /* 0x000fce0001800000 */
[C---:B------:R-:W-:Y:S02]  /*0ab0*/  @P3 VIADD R4, R7.reuse, 0x3 ;  /* 0x0000000307043836 */ /* 0x040fe40000000000 */
[----:B------:R-:W-:-:S07]  /*0ac0*/  VIADD R7, R7, 0x4 ;  /* 0x0000000407077836 */ /* 0x000fce0000000000 */
.L_x_4:
[----:B------:R-:W-:Y:S05]  /*0ad0*/  BRA.U !UP1, `(.L_x_0) ;  /* 0x0000000109407547 */ /* 0x000fea000b800000 */
[----:B------:R-:W0:Y:S01]  /*0ae0*/  LDC.64 R2, c[0x0][0x380] ;  /* 0x0000e000ff027b82 */ /* 0x000e220000000a00 */
[----:B------:R-:W-:Y:S01]  /*0af0*/  IMAD.IADD R9, R6, 0x1, R7 ;  /* 0x0000000106097824 */ /* 0x000fe200078e0207 */
[----:B------:R-:W-:-:S03]  /*0b00*/  UIADD3 UR4, UPT, UPT, -UR4, URZ, URZ ;  /* 0x000000ff04047290 */ /* 0x000fc6000fffe1ff */
[----:B0-----:R-:W-:-:S04]  /*0b10*/  IMAD.WIDE.U32 R2, R9, 0x4, R2 ;  /* 0x0000000409027825 */ /* 0x001fc800078e0002 */
[----:B------:R-:W-:-:S07]  /*0b20*/  IMAD.MOV.U32 R6, RZ, RZ, R2 ;  /* 0x000000ffff067224 */ /* 0x000fce00078e0002 */
.L_x_5:
[----:B------:R-:W-:-:S06]  /*0b30*/  IMAD.MOV.U32 R2, RZ, RZ, R6 ;  /* 0x000000ffff027224 */ /* 0x000fcc00078e0006 */
[----:B------:R0:W2:Y:S01]  /*0b40*/  LDG.E R2, desc[UR8][R2.64] ;  /* 0x0000000802027981 */ /* 0x0000a2000c1e1900 */
[----:B------:R-:W-:Y:S01]  /*0b50*/  UIADD3 UR4, UPT, UPT, UR4, 0x1, URZ ;  /* 0x0000000104047890 */ /* 0x000fe2000fffe0ff */
[----:B------:R-:W-:-:S03]  /*0b60*/  IADD3 R6, P1, PT, R6, 0x4, RZ ;  /* 0x0000000406067810 */ /* 0x000fc60007f3e0ff */
[----:B------:R-:W-:Y:S02]  /*0b70*/  UISETP.NE.AND UP0, UPT, UR4, URZ, UPT ;  /* 0x000000ff0400728c */ /* 0x000fe4000bf05270 */
[----:B0-----:R-:W-:Y:S01]  /*0b80*/  IMAD.X R3, RZ, RZ, R3, P1 ;  /* 0x000000ffff037224 */ /* 0x001fe200008e0603 */
[----:B--2---:R-:W-:-:S04]  /*0b90*/  FSETP.GT.AND P0, PT, R2, R5, PT ;  /* 0x000000050200720b */ /* 0x004fc80003f04000 */
[C---:B------:R-:W-:Y:S01]  /*0ba0*/  SEL R4, R7.reuse, R4, P0 ;  /* 0x0000000407047207 */ /* 0x040fe20000000000 */
[----:B------:R-:W-:Y:S01]  /*0bb0*/  VIADD R7, R7, 0x1 ;  /* 0x0000000107077836 */ /* 0x000fe20000000000 */
[----:B------:R-:W-:Y:S01]  /*0bc0*/  FSEL R5, R2, R5, P0 ;  /* 0x0000000502057208 */ /* 0x000fe20000000000 */
[----:B------:R-:W-:Y:S06]  /*0bd0*/  BRA.U UP0, `(.L_x_5) ;  /* 0xfffffffd00d47547 */ /* 0x000fec000b83ffff */
.L_x_0:
[----:B------:R-:W0:Y:S01]  /*0be0*/  LDCU.64 UR4, c[0x0][0x390] ;  /* 0x00007200ff0477ac */ /* 0x000e220008000a00 */
[----:B------:R-:W1:Y:S01]  /*0bf0*/  LDC.64 R2, c[0x0][0x388] ;  /* 0x0000e200ff027b82 */ /* 0x000e620000000a00 */
[----:B0-----:R-:W-:-:S04]  /*0c00*/  ISETP.NE.U32.AND P0, PT, RZ, UR4, PT ;  /* 0x00000004ff007c0c */ /* 0x001fc8000bf05070 */
[----:B------:R-:W-:Y:S01]  /*0c10*/  ISETP.NE.AND.EX P0, PT, RZ, UR5, PT, P0 ;  /* 0x00000005ff007c0c */ /* 0x000fe2000bf05300 */
[----:B-1----:R-:W-:-:S05]  /*0c20*/  IMAD.WIDE.U32 R2, R0, 0x4, R2 ;  /* 0x0000000400027825 */ /* 0x002fca00078e0002 */
[----:B------:R0:W-:Y:S07]  /*0c30*/  STG.E desc[UR8][R2.64], R5 ;  /* 0x0000000502007986 */ /* 0x0001ee000c101908 */
[----:B------:R-:W-:Y:S05]  /*0c40*/  @!P0 EXIT ;  /* 0x000000000000894d */ /* 0x000fea0003800000 */
[----:B0-----:R-:W0:Y:S02]  /*0c50*/  LDC.64 R2, c[0x0][0x390] ;  /* 0x0000e400ff027b82 */ /* 0x001e240000000a00 */
[----:B0-----:R-:W-:-:S05]  /*0c60*/  IMAD.WIDE.U32 R2, R0, 0x4, R2 ;  /* 0x0000000400027825 */ /* 0x001fca00078e0002 */
[----:B------:R-:W-:Y:S01]  /*0c70*/  STG.E desc[UR8][R2.64], R4 ;  /* 0x0000000402007986 */ /* 0x000fe2000c101908 */
[----:B------:R-:W-:Y:S05]  /*0c80*/  EXIT ;  /* 0x000000000000794d */ /* 0x000fea0003800000 */
.L_x_6:
[----:B------:R-:W-:-:S00]  /*0c90*/  BRA `(.L_x_6) ;  /* 0xfffffffc00fc7947 */ /* 0x000fc0000383ffff */
[----:B------:R-:W-:-:S00]  /*0ca0*/  NOP ;  /* 0x0000000000007918 */ /* 0x000fc00000000000 */
        /* <DEDUP_REMOVED lines=13> */
.L_x_7:


//--------------------- .nv.shared.reserved.0     --------------------------
	.section	.nv.shared.reserved.0,"aw",@nobits
	.weak		__nv_reservedSMEM_offset_0_alias
	.size		__nv_reservedSMEM_offset_0_alias, 0, 64
	.other		__nv_reservedSMEM_offset_0_alias,@"STO_CUDA_RESERVED_SHARED STV_DEFAULT"
__nv_reservedSMEM_offset_0_alias:
	.zero		0
	.zero		64


//--------------------- .nv.constant0.max_reduce_kernel --------------------------
	.section	.nv.constant0.max_reduce_kernel,"a",@progbits
	.sectionflags	@""
	.align	4
.nv.constant0.max_reduce_kernel:
	.zero		928


//--------------------- SYMBOLS --------------------------

	.type		.nv.reservedSmem.offset0,@object
	.size		.nv.reservedSmem.offset0,0x4
